//
// Generated by NVIDIA NVVM Compiler
//
// Compiler Build ID: CL-36424714
// Cuda compilation tools, release 13.0, V13.0.88
// Based on NVVM 20.0.0
//

.version 9.0
.target sm_100
.address_size 64

	// .globl	_Z20calculateBestClusterPiPfS0_S_S0_S0_iii

.visible .entry _Z20calculateBestClusterPiPfS0_S_S0_S0_iii(
	.param .u64 .ptr .align 1 _Z20calculateBestClusterPiPfS0_S_S0_S0_iii_param_0,
	.param .u64 .ptr .align 1 _Z20calculateBestClusterPiPfS0_S_S0_S0_iii_param_1,
	.param .u64 .ptr .align 1 _Z20calculateBestClusterPiPfS0_S_S0_S0_iii_param_2,
	.param .u64 .ptr .align 1 _Z20calculateBestClusterPiPfS0_S_S0_S0_iii_param_3,
	.param .u64 .ptr .align 1 _Z20calculateBestClusterPiPfS0_S_S0_S0_iii_param_4,
	.param .u64 .ptr .align 1 _Z20calculateBestClusterPiPfS0_S_S0_S0_iii_param_5,
	.param .u32 _Z20calculateBestClusterPiPfS0_S_S0_S0_iii_param_6,
	.param .u32 _Z20calculateBestClusterPiPfS0_S_S0_S0_iii_param_7,
	.param .u32 _Z20calculateBestClusterPiPfS0_S_S0_S0_iii_param_8
)
{
	.reg .pred 	%p<39>;
	.reg .b32 	%r<86>;
	.reg .b32 	%f<121>;
	.reg .b64 	%rd<45>;

	ld.param.u64 	%rd15, [_Z20calculateBestClusterPiPfS0_S_S0_S0_iii_param_0];
	ld.param.u64 	%rd16, [_Z20calculateBestClusterPiPfS0_S_S0_S0_iii_param_3];
	ld.param.u64 	%rd17, [_Z20calculateBestClusterPiPfS0_S_S0_S0_iii_param_4];
	ld.param.u64 	%rd18, [_Z20calculateBestClusterPiPfS0_S_S0_S0_iii_param_5];
	ld.param.u32 	%r38, [_Z20calculateBestClusterPiPfS0_S_S0_S0_iii_param_6];
	ld.param.u32 	%r39, [_Z20calculateBestClusterPiPfS0_S_S0_S0_iii_param_7];
	cvta.to.global.u64 	%rd1, %rd15;
	cvta.to.global.u64 	%rd2, %rd16;
	cvta.to.global.u64 	%rd3, %rd18;
	cvta.to.global.u64 	%rd4, %rd17;
	mov.u32 	%r40, %tid.x;
	mov.u32 	%r41, %ntid.x;
	mov.u32 	%r42, %ctaid.x;
	mad.lo.s32 	%r71, %r41, %r42, %r40;
	mov.u32 	%r43, %nctaid.x;
	mul.lo.s32 	%r2, %r41, %r43;
	setp.ge.s32 	%p1, %r71, %r38;
	@%p1 bra 	$L__BB0_25;
	setp.gt.s32 	%p2, %r39, 1;
	@%p2 bra 	$L__BB0_2;
	bra.uni 	$L__BB0_20;
$L__BB0_2:
	add.s32 	%r49, %r39, -1;
	add.s32 	%r3, %r39, -2;
	add.s32 	%r50, %r39, 7;
	and.b32  	%r51, %r50, 7;
	add.s32 	%r4, %r51, -1;
	add.s32 	%r52, %r39, 3;
	and.b32  	%r5, %r52, 3;
	and.b32  	%r6, %r49, 7;
	and.b32  	%r7, %r50, 3;
	and.b32  	%r8, %r52, 1;
	and.b32  	%r53, %r49, -8;
	neg.s32 	%r9, %r53;
$L__BB0_3:
	ld.param.u64 	%rd42, [_Z20calculateBestClusterPiPfS0_S_S0_S0_iii_param_2];
	ld.param.u64 	%rd41, [_Z20calculateBestClusterPiPfS0_S_S0_S0_iii_param_1];
	setp.lt.u32 	%p6, %r3, 7;
	ld.global.f32 	%f11, [%rd4];
	ld.global.f32 	%f12, [%rd3];
	cvta.to.global.u64 	%rd22, %rd41;
	mul.wide.s32 	%rd23, %r71, 4;
	add.s64 	%rd24, %rd22, %rd23;
	ld.global.f32 	%f1, [%rd24];
	cvta.to.global.u64 	%rd25, %rd42;
	add.s64 	%rd26, %rd25, %rd23;
	ld.global.f32 	%f2, [%rd26];
	sub.f32 	%f13, %f11, %f1;
	sub.f32 	%f14, %f12, %f2;
	mul.f32 	%f15, %f14, %f14;
	fma.rn.f32 	%f119, %f13, %f13, %f15;
	mov.b32 	%r84, 0;
	mov.b32 	%r79, 1;
	@%p6 bra 	$L__BB0_7;
	add.s64 	%rd44, %rd4, 16;
	add.s64 	%rd43, %rd3, 16;
	mov.b32 	%r72, 0;
	mov.u32 	%r73, %r9;
	mov.u32 	%r84, %r72;
$L__BB0_5:
	.pragma "nounroll";
	ld.global.f32 	%f16, [%rd44+-12];
	ld.global.f32 	%f17, [%rd43+-12];
	sub.f32 	%f18, %f16, %f1;
	sub.f32 	%f19, %f17, %f2;
	mul.f32 	%f20, %f19, %f19;
	fma.rn.f32 	%f21, %f18, %f18, %f20;
	setp.lt.f32 	%p7, %f21, %f119;
	selp.f32 	%f22, %f21, %f119, %p7;
	ld.global.f32 	%f23, [%rd44+-8];
	ld.global.f32 	%f24, [%rd43+-8];
	sub.f32 	%f25, %f23, %f1;
	sub.f32 	%f26, %f24, %f2;
	mul.f32 	%f27, %f26, %f26;
	fma.rn.f32 	%f28, %f25, %f25, %f27;
	setp.lt.f32 	%p8, %f28, %f22;
	or.pred  	%p9, %p7, %p8;
	selp.f32 	%f29, %f28, %f22, %p8;
	ld.global.f32 	%f30, [%rd44+-4];
	ld.global.f32 	%f31, [%rd43+-4];
	sub.f32 	%f32, %f30, %f1;
	sub.f32 	%f33, %f31, %f2;
	mul.f32 	%f34, %f33, %f33;
	fma.rn.f32 	%f35, %f32, %f32, %f34;
	setp.lt.f32 	%p11, %f35, %f29;
	selp.f32 	%f36, %f35, %f29, %p11;
	ld.global.f32 	%f37, [%rd44];
	ld.global.f32 	%f38, [%rd43];
	sub.f32 	%f39, %f37, %f1;
	sub.f32 	%f40, %f38, %f2;
	mul.f32 	%f41, %f40, %f40;
	fma.rn.f32 	%f42, %f39, %f39, %f41;
	setp.lt.f32 	%p12, %f42, %f36;
	or.pred  	%p13, %p11, %p12;
	selp.f32 	%f43, %f42, %f36, %p12;
	ld.global.f32 	%f44, [%rd44+4];
	ld.global.f32 	%f45, [%rd43+4];
	sub.f32 	%f46, %f44, %f1;
	sub.f32 	%f47, %f45, %f2;
	mul.f32 	%f48, %f47, %f47;
	fma.rn.f32 	%f49, %f46, %f46, %f48;
	setp.lt.f32 	%p15, %f49, %f43;
	selp.f32 	%f50, %f49, %f43, %p15;
	ld.global.f32 	%f51, [%rd44+8];
	ld.global.f32 	%f52, [%rd43+8];
	sub.f32 	%f53, %f51, %f1;
	sub.f32 	%f54, %f52, %f2;
	mul.f32 	%f55, %f54, %f54;
	fma.rn.f32 	%f56, %f53, %f53, %f55;
	setp.lt.f32 	%p16, %f56, %f50;
	or.pred  	%p17, %p15, %p16;
	selp.f32 	%f57, %f56, %f50, %p16;
	ld.global.f32 	%f58, [%rd44+12];
	ld.global.f32 	%f59, [%rd43+12];
	sub.f32 	%f60, %f58, %f1;
	sub.f32 	%f61, %f59, %f2;
	mul.f32 	%f62, %f61, %f61;
	fma.rn.f32 	%f63, %f60, %f60, %f62;
	setp.lt.f32 	%p19, %f63, %f57;
	selp.f32 	%f64, %f63, %f57, %p19;
	ld.global.f32 	%f65, [%rd44+16];
	ld.global.f32 	%f66, [%rd43+16];
	sub.f32 	%f67, %f65, %f1;
	sub.f32 	%f68, %f66, %f2;
	mul.f32 	%f69, %f68, %f68;
	fma.rn.f32 	%f70, %f67, %f67, %f69;
	setp.lt.f32 	%p20, %f70, %f64;
	selp.b32 	%r58, %r71, %r84, %p9;
	selp.b32 	%r59, %r71, %r58, %p13;
	selp.b32 	%r60, %r71, %r59, %p17;
	selp.b32 	%r61, %r71, %r60, %p20;
	selp.b32 	%r84, %r71, %r61, %p19;
	selp.f32 	%f119, %f70, %f64, %p20;
	add.s32 	%r73, %r73, 8;
	add.s32 	%r72, %r72, 8;
	add.s64 	%rd44, %rd44, 32;
	add.s64 	%rd43, %rd43, 32;
	setp.eq.s32 	%p21, %r73, 0;
	@%p21 bra 	$L__BB0_6;
	bra.uni 	$L__BB0_5;
$L__BB0_6:
	add.s32 	%r79, %r72, 1;
$L__BB0_7:
	setp.eq.s32 	%p22, %r6, 0;
	@%p22 bra 	$L__BB0_15;
	setp.lt.u32 	%p23, %r4, 3;
	@%p23 bra 	$L__BB0_10;
	mul.wide.u32 	%rd27, %r79, 4;
	add.s64 	%rd28, %rd4, %rd27;
	ld.global.f32 	%f71, [%rd28];
	add.s64 	%rd29, %rd3, %rd27;
	ld.global.f32 	%f72, [%rd29];
	sub.f32 	%f73, %f71, %f1;
	sub.f32 	%f74, %f72, %f2;
	mul.f32 	%f75, %f74, %f74;
	fma.rn.f32 	%f76, %f73, %f73, %f75;
	setp.lt.f32 	%p24, %f76, %f119;
	selp.f32 	%f77, %f76, %f119, %p24;
	ld.global.f32 	%f78, [%rd28+4];
	ld.global.f32 	%f79, [%rd29+4];
	sub.f32 	%f80, %f78, %f1;
	sub.f32 	%f81, %f79, %f2;
	mul.f32 	%f82, %f81, %f81;
	fma.rn.f32 	%f83, %f80, %f80, %f82;
	setp.lt.f32 	%p25, %f83, %f77;
	or.pred  	%p26, %p24, %p25;
	selp.f32 	%f84, %f83, %f77, %p25;
	ld.global.f32 	%f85, [%rd28+8];
	ld.global.f32 	%f86, [%rd29+8];
	sub.f32 	%f87, %f85, %f1;
	sub.f32 	%f88, %f86, %f2;
	mul.f32 	%f89, %f88, %f88;
	fma.rn.f32 	%f90, %f87, %f87, %f89;
	setp.lt.f32 	%p28, %f90, %f84;
	selp.f32 	%f91, %f90, %f84, %p28;
	ld.global.f32 	%f92, [%rd28+12];
	ld.global.f32 	%f93, [%rd29+12];
	sub.f32 	%f94, %f92, %f1;
	sub.f32 	%f95, %f93, %f2;
	mul.f32 	%f96, %f95, %f95;
	fma.rn.f32 	%f97, %f94, %f94, %f96;
	setp.lt.f32 	%p29, %f97, %f91;
	selp.b32 	%r63, %r71, %r84, %p26;
	selp.b32 	%r64, %r71, %r63, %p29;
	selp.b32 	%r84, %r71, %r64, %p28;
	selp.f32 	%f119, %f97, %f91, %p29;
	add.s32 	%r79, %r79, 4;
$L__BB0_10:
	setp.eq.s32 	%p30, %r7, 0;
	@%p30 bra 	$L__BB0_15;
	setp.eq.s32 	%p31, %r5, 1;
	@%p31 bra 	$L__BB0_13;
	mul.wide.u32 	%rd30, %r79, 4;
	add.s64 	%rd31, %rd4, %rd30;
	ld.global.f32 	%f98, [%rd31];
	add.s64 	%rd32, %rd3, %rd30;
	ld.global.f32 	%f99, [%rd32];
	sub.f32 	%f100, %f98, %f1;
	sub.f32 	%f101, %f99, %f2;
	mul.f32 	%f102, %f101, %f101;
	fma.rn.f32 	%f103, %f100, %f100, %f102;
	setp.lt.f32 	%p32, %f103, %f119;
	selp.f32 	%f104, %f103, %f119, %p32;
	ld.global.f32 	%f105, [%rd31+4];
	ld.global.f32 	%f106, [%rd32+4];
	sub.f32 	%f107, %f105, %f1;
	sub.f32 	%f108, %f106, %f2;
	mul.f32 	%f109, %f108, %f108;
	fma.rn.f32 	%f110, %f107, %f107, %f109;
	setp.lt.f32 	%p33, %f110, %f104;
	selp.b32 	%r66, %r71, %r84, %p33;
	selp.b32 	%r84, %r71, %r66, %p32;
	selp.f32 	%f119, %f110, %f104, %p33;
	add.s32 	%r79, %r79, 2;
$L__BB0_13:
	setp.eq.s32 	%p34, %r8, 0;
	@%p34 bra 	$L__BB0_15;
	mul.wide.u32 	%rd33, %r79, 4;
	add.s64 	%rd34, %rd4, %rd33;
	ld.global.f32 	%f111, [%rd34];
	add.s64 	%rd35, %rd3, %rd33;
	ld.global.f32 	%f112, [%rd35];
	sub.f32 	%f113, %f111, %f1;
	sub.f32 	%f114, %f112, %f2;
	mul.f32 	%f115, %f114, %f114;
	fma.rn.f32 	%f116, %f113, %f113, %f115;
	setp.lt.f32 	%p35, %f116, %f119;
	selp.b32 	%r84, %r71, %r84, %p35;
$L__BB0_15:
	mul.wide.s32 	%rd36, %r71, 4;
	add.s64 	%rd11, %rd2, %rd36;
	ld.global.u32 	%r34, [%rd11];
	setp.eq.s32 	%p36, %r84, %r34;
	@%p36 bra 	$L__BB0_19;
	setp.eq.s32 	%p37, %r34, -1;
	@%p37 bra 	$L__BB0_18;
	mul.wide.s32 	%rd37, %r34, 4;
	add.s64 	%rd38, %rd1, %rd37;
	ld.global.u32 	%r67, [%rd38];
	add.s32 	%r68, %r67, -1;
	st.global.u32 	[%rd38], %r68;
$L__BB0_18:
	mul.wide.s32 	%rd39, %r84, 4;
	add.s64 	%rd40, %rd1, %rd39;
	ld.global.u32 	%r69, [%rd40];
	add.s32 	%r70, %r69, 1;
	st.global.u32 	[%rd40], %r70;
$L__BB0_19:
	st.global.u32 	[%rd11], %r84;
	add.s32 	%r71, %r71, %r2;
	setp.lt.s32 	%p38, %r71, %r38;
	@%p38 bra 	$L__BB0_3;
	bra.uni 	$L__BB0_25;
$L__BB0_20:
	mul.wide.s32 	%rd19, %r71, 4;
	add.s64 	%rd12, %rd2, %rd19;
	ld.global.u32 	%r36, [%rd12];
	setp.eq.s32 	%p3, %r36, -1;
	@%p3 bra 	$L__BB0_23;
	setp.eq.s32 	%p4, %r36, 0;
	@%p4 bra 	$L__BB0_24;
	mul.wide.s32 	%rd20, %r36, 4;
	add.s64 	%rd21, %rd1, %rd20;
	ld.global.u32 	%r44, [%rd21];
	add.s32 	%r45, %r44, -1;
	st.global.u32 	[%rd21], %r45;
$L__BB0_23:
	ld.global.u32 	%r46, [%rd1];
	add.s32 	%r47, %r46, 1;
	st.global.u32 	[%rd1], %r47;
$L__BB0_24:
	mov.b32 	%r48, 0;
	st.global.u32 	[%rd12], %r48;
	add.s32 	%r71, %r71, %r2;
	setp.lt.s32 	%p5, %r71, %r38;
	@%p5 bra 	$L__BB0_20;
$L__BB0_25:
	bar.sync 	0;
	ret;

}


// ===== COMPILED SASS (sm_100) =====

	.target	sm_100

	.elftype	@"ET_EXEC"


//--------------------- .note.nv.tkinfo           --------------------------
	.section	.note.nv.tkinfo,"",@"SHT_NOTE"
	.sectionflags	@"SHF_NOTE_NV_TKINFO"
	.tkinfo
        /*0018*/ 	.word	0x00000002
        /*0030*/ 	.string	""
        /*0030*/ 	.string	"ptxas"
        /*0030*/ 	.string	"Cuda compilation tools, release 13.0, V13.0.88"
        /*0030*/ 	.string	"Build cuda_13.0.r13.0/compiler.36424714_0"
        /*0030*/ 	.string	"-arch sm_100 -m 64 "



//--------------------- .note.nv.cuinfo           --------------------------
	.section	.note.nv.cuinfo,"",@"SHT_NOTE"
	.sectionflags	@"SHF_NOTE_NV_CUINFO"
        /*0018*/ 	.short	0x0002
        /*001a*/ 	.short	0x0064
        /*001c*/ 	.short	0x0082
	.zero		2


//--------------------- .nv.info                  --------------------------
	.section	.nv.info,"",@"SHT_CUDA_INFO"
	.align	4


	//----- nvinfo : EIATTR_REGCOUNT
	.align		4
        /*0000*/ 	.byte	0x04, 0x2f
        /*0002*/ 	.short	(.L_1 - .L_0)
	.align		4
.L_0:
        /*0004*/ 	.word	index@(_Z20calculateBestClusterPiPfS0_S_S0_S0_iii)
        /*0008*/ 	.word	0x0000001d


	//----- nvinfo : EIATTR_FRAME_SIZE
	.align		4
.L_1:
        /*000c*/ 	.byte	0x04, 0x11
        /*000e*/ 	.short	(.L_3 - .L_2)
	.align		4
.L_2:
        /*0010*/ 	.word	index@(_Z20calculateBestClusterPiPfS0_S_S0_S0_iii)
        /*0014*/ 	.word	0x00000000


	//----- nvinfo : EIATTR_MIN_STACK_SIZE
	.align		4
.L_3:
        /*0018*/ 	.byte	0x04, 0x12
        /*001a*/ 	.short	(.L_5 - .L_4)
	.align		4
.L_4:
        /*001c*/ 	.word	index@(_Z20calculateBestClusterPiPfS0_S_S0_S0_iii)
        /*0020*/ 	.word	0x00000000
.L_5:


//--------------------- .nv.compat                --------------------------
	.section	.nv.compat,"",@"SHT_CUDA_COMPAT_INFO"
	.align	4
        /*0000*/ 	.byte	0x02, 0x09, 0x00, 0x00, 0x02, 0x02, 0x01, 0x00, 0x02, 0x05, 0x05, 0x00, 0x03, 0x07, 0x01, 0x01
        /*0010*/ 	.byte	0x02, 0x03, 0x00, 0x00, 0x02, 0x06, 0x01, 0x00, 0x04, 0x0b, 0x08, 0x00, 0x09, 0x00, 0x00, 0x00
        /*0020*/ 	.byte	0x00, 0x00, 0x00, 0x00


//--------------------- .nv.info._Z20calculateBestClusterPiPfS0_S_S0_S0_iii --------------------------
	.section	.nv.info._Z20calculateBestClusterPiPfS0_S_S0_S0_iii,"",@"SHT_CUDA_INFO"
	.sectionflags	@""
	.align	4


	//----- nvinfo : EIATTR_CUDA_API_VERSION
	.align		4
        /*0000*/ 	.byte	0x04, 0x37
        /*0002*/ 	.short	(.L_7 - .L_6)
.L_6:
        /*0004*/ 	.word	0x00000082


	//----- nvinfo : EIATTR_KPARAM_INFO
	.align		4
.L_7:
        /*0008*/ 	.byte	0x04, 0x17
        /*000a*/ 	.short	(.L_9 - .L_8)
.L_8:
        /*000c*/ 	.word	0x00000000
        /*0010*/ 	.short	0x0008
        /*0012*/ 	.short	0x0038
        /*0014*/ 	.byte	0x00, 0xf0, 0x11, 0x00


	//----- nvinfo : EIATTR_KPARAM_INFO
	.align		4
.L_9:
        /*0018*/ 	.byte	0x04, 0x17
        /*001a*/ 	.short	(.L_11 - .L_10)
.L_10:
        /*001c*/ 	.word	0x00000000
        /*0020*/ 	.short	0x0007
        /*0022*/ 	.short	0x0034
        /*0024*/ 	.byte	0x00, 0xf0, 0x11, 0x00


	//----- nvinfo : EIATTR_KPARAM_INFO
	.align		4
.L_11:
        /*0028*/ 	.byte	0x04, 0x17
        /*002a*/ 	.short	(.L_13 - .L_12)
.L_12:
        /*002c*/ 	.word	0x00000000
        /*0030*/ 	.short	0x0006
        /*0032*/ 	.short	0x0030
        /*0034*/ 	.byte	0x00, 0xf0, 0x11, 0x00


	//----- nvinfo : EIATTR_KPARAM_INFO
	.align		4
.L_13:
        /*0038*/ 	.byte	0x04, 0x17
        /*003a*/ 	.short	(.L_15 - .L_14)
.L_14:
        /*003c*/ 	.word	0x00000000
        /*0040*/ 	.short	0x0005
        /*0042*/ 	.short	0x0028
        /*0044*/ 	.byte	0x00, 0xf5, 0x21, 0x00


	//----- nvinfo : EIATTR_KPARAM_INFO
	.align		4
.L_15:
        /*0048*/ 	.byte	0x04, 0x17
        /*004a*/ 	.short	(.L_17 - .L_16)
.L_16:
        /*004c*/ 	.word	0x00000000
        /*0050*/ 	.short	0x0004
        /*0052*/ 	.short	0x0020
        /*0054*/ 	.byte	0x00, 0xf5, 0x21, 0x00


	//----- nvinfo : EIATTR_KPARAM_INFO
	.align		4
.L_17:
        /*0058*/ 	.byte	0x04, 0x17
        /*005a*/ 	.short	(.L_19 - .L_18)
.L_18:
        /*005c*/ 	.word	0x00000000
        /*0060*/ 	.short	0x0003
        /*0062*/ 	.short	0x0018
        /*0064*/ 	.byte	0x00, 0xf5, 0x21, 0x00


	//----- nvinfo : EIATTR_KPARAM_INFO
	.align		4
.L_19:
        /*0068*/ 	.byte	0x04, 0x17
        /*006a*/ 	.short	(.L_21 - .L_20)
.L_20:
        /*006c*/ 	.word	0x00000000
        /*0070*/ 	.short	0x0002
        /*0072*/ 	.short	0x0010
        /*0074*/ 	.byte	0x00, 0xf5, 0x21, 0x00


	//----- nvinfo : EIATTR_KPARAM_INFO
	.align		4
.L_21:
        /*0078*/ 	.byte	0x04, 0x17
        /*007a*/ 	.short	(.L_23 - .L_22)
.L_22:
        /*007c*/ 	.word	0x00000000
        /*0080*/ 	.short	0x0001
        /*0082*/ 	.short	0x0008
        /*0084*/ 	.byte	0x00, 0xf5, 0x21, 0x00


	//----- nvinfo : EIATTR_KPARAM_INFO
	.align		4
.L_23:
        /*0088*/ 	.byte	0x04, 0x17
        /*008a*/ 	.short	(.L_25 - .L_24)
.L_24:
        /*008c*/ 	.word	0x00000000
        /*0090*/ 	.short	0x0000
        /*0092*/ 	.short	0x0000
        /*0094*/ 	.byte	0x00, 0xf5, 0x21, 0x00


	//----- nvinfo : EIATTR_SPARSE_MMA_MASK
	.align		4
.L_25:
        /*0098*/ 	.byte	0x03, 0x50
        /*009a*/ 	.short	0x0000


	//----- nvinfo : EIATTR_MAXREG_COUNT
	.align		4
        /*009c*/ 	.byte	0x03, 0x1b
        /*009e*/ 	.short	0x00ff


	//----- nvinfo : EIATTR_NUM_BARRIERS
	.align		4
        /*00a0*/ 	.byte	0x02, 0x4c
        /*00a2*/ 	.byte	0x01
	.zero		1


	//----- nvinfo : EIATTR_MERCURY_ISA_VERSION
	.align		4
        /*00a4*/ 	.byte	0x03, 0x5f
        /*00a6*/ 	.short	0x0101


	//----- nvinfo : EIATTR_VRC_CTA_INIT_COUNT
	.align		4
        /*00a8*/ 	.byte	0x02, 0x4a
	.zero		1
	.zero		1


	//----- nvinfo : EIATTR_EXIT_INSTR_OFFSETS
	.align		4
        /*00ac*/ 	.byte	0x04, 0x1c
        /*00ae*/ 	.short	(.L_27 - .L_26)


	//   ....[0]....
.L_26:
        /*00b0*/ 	.word	0x00001490


	//----- nvinfo : EIATTR_CRS_STACK_SIZE
	.align		4
.L_27:
        /*00b4*/ 	.byte	0x04, 0x1e
        /*00b6*/ 	.short	(.L_29 - .L_28)
.L_28:
        /*00b8*/ 	.word	0x00000000


	//----- nvinfo : EIATTR_CBANK_PARAM_SIZE
	.align		4
.L_29:
        /*00bc*/ 	.byte	0x03, 0x19
        /*00be*/ 	.short	0x003c


	//----- nvinfo : EIATTR_PARAM_CBANK
	.align		4
        /*00c0*/ 	.byte	0x04, 0x0a
        /*00c2*/ 	.short	(.L_31 - .L_30)
	.align		4
.L_30:
        /*00c4*/ 	.word	index@(.nv.constant0._Z20calculateBestClusterPiPfS0_S_S0_S0_iii)
        /*00c8*/ 	.short	0x0380
        /*00ca*/ 	.short	0x003c


	//----- nvinfo : EIATTR_SW_WAR
	.align		4
.L_31:
        /*00cc*/ 	.byte	0x04, 0x36
        /*00ce*/ 	.short	(.L_33 - .L_32)
.L_32:
        /*00d0*/ 	.word	0x00000008
.L_33:


//--------------------- .nv.callgraph             --------------------------
	.section	.nv.callgraph,"",@"SHT_CUDA_CALLGRAPH"
	.align	4
	.sectionentsize	8
	.align		4
        /*0000*/ 	.word	0x00000000
	.align		4
        /*0004*/ 	.word	0xffffffff
	.align		4
        /*0008*/ 	.word	0x00000000
	.align		4
        /*000c*/ 	.word	0xfffffffe
	.align		4
        /*0010*/ 	.word	0x00000000
	.align		4
        /*0014*/ 	.word	0xfffffffd
	.align		4
        /*0018*/ 	.word	0x00000000
	.align		4
        /*001c*/ 	.word	0xfffffffc


//--------------------- .text._Z20calculateBestClusterPiPfS0_S_S0_S0_iii --------------------------
	.section	.text._Z20calculateBestClusterPiPfS0_S_S0_S0_iii,"ax",@progbits
	.align	128
        .global         _Z20calculateBestClusterPiPfS0_S_S0_S0_iii
        .type           _Z20calculateBestClusterPiPfS0_S_S0_S0_iii,@function
        .size           _Z20calculateBestClusterPiPfS0_S_S0_S0_iii,(.L_x_19 - _Z20calculateBestClusterPiPfS0_S_S0_S0_iii)
        .other          _Z20calculateBestClusterPiPfS0_S_S0_S0_iii,@"STO_CUDA_ENTRY STV_DEFAULT"
_Z20calculateBestClusterPiPfS0_S_S0_S0_iii:
.text._Z20calculateBestClusterPiPfS0_S_S0_S0_iii:
[----:B------:R-:W-:Y:S01]  /*0000*/  LDC R1, c[0x0][0x37c] ;  /* 0x0000df00ff017b82 */ /* 0x000fe20000000800 */
[----:B------:R-:W0:Y:S01]  /*0010*/  S2R R0, SR_TID.X ;  /* 0x0000000000007919 */ /* 0x000e220000002100 */
[----:B------:R-:W0:Y:S01]  /*0020*/  LDCU UR4, c[0x0][0x360] ;  /* 0x00006c00ff0477ac */ /* 0x000e220008000800 */
[----:B------:R-:W-:Y:S01]  /*0030*/  BSSY.RECONVERGENT B0, `(.L_x_0) ;  /* 0x0000143000007945 */ /* 0x000fe20003800200 */
[----:B------:R-:W0:Y:S01]  /*0040*/  S2R R3, SR_CTAID.X ;  /* 0x0000000000037919 */ /* 0x000e220000002500 */
[----:B------:R-:W1:Y:S01]  /*0050*/  LDCU UR6, c[0x0][0x3b0] ;  /* 0x00007600ff0677ac */ /* 0x000e620008000800 */
[----:B------:R-:W2:Y:S01]  /*0060*/  LDCU UR5, c[0x0][0x370] ;  /* 0x00006e00ff0577ac */ /* 0x000ea20008000800 */
[----:B------:R-:W3:Y:S01]  /*0070*/  LDCU UR12, c[0x0][0x3b0] ;  /* 0x00007600ff0c77ac */ /* 0x000ee20008000800 */
[----:B0-----:R-:W-:Y:S01]  /*0080*/  IMAD R0, R3, UR4, R0 ;  /* 0x0000000403007c24 */ /* 0x001fe2000f8e0200 */
[----:B--2---:R-:W-:-:S04]  /*0090*/  UIMAD UR4, UR4, UR5, URZ ;  /* 0x00000005040472a4 */ /* 0x004fc8000f8e02ff */
[----:B-1----:R-:W-:-:S13]  /*00a0*/  ISETP.GE.AND P0, PT, R0, UR6, PT ;  /* 0x0000000600007c0c */ /* 0x002fda000bf06270 */
[----:B---3--:R-:W-:Y:S05]  /*00b0*/  @P0 BRA `(.L_x_1) ;  /* 0x0000001000e80947 */ /* 0x008fea0003800000 */
[----:B------:R-:W0:Y:S08]  /*00c0*/  LDC R3, c[0x0][0x3b4] ;  /* 0x0000ed00ff037b82 */ /* 0x000e300000000800 */
[----:B------:R-:W1:Y:S08]  /*00d0*/  LDC.64 R14, c[0x0][0x358] ;  /* 0x0000d600ff0e7b82 */ /* 0x000e700000000a00 */
[----:B------:R-:W2:Y:S08]  /*00e0*/  LDC.64 R6, c[0x0][0x380] ;  /* 0x0000e000ff067b82 */ /* 0x000eb00000000a00 */
[----:B------:R-:W3:Y:S01]  /*00f0*/  LDC.64 R4, c[0x0][0x398] ;  /* 0x0000e600ff047b82 */ /* 0x000ee20000000a00 */
[----:B0-----:R-:W-:-:S13]  /*0100*/  ISETP.GT.AND P0, PT, R3, 0x1, PT ;  /* 0x000000010300780c */ /* 0x001fda0003f04270 */
[----:B-1----:R-:W-:Y:S05]  /*0110*/  @P0 BRA `(.L_x_2) ;  /* 0x0000000000800947 */ /* 0x002fea0003800000 */
.L_x_7:
[----:B------:R-:W-:Y:S01]  /*0120*/  R2UR UR6, R14 ;  /* 0x000000000e0672ca */ /* 0x000fe200000e0000 */
[----:B-1-3--:R-:W-:Y:S01]  /*0130*/  IMAD.WIDE R8, R0, 0x4, R4 ;  /* 0x0000000400087825 */ /* 0x00afe200078e0204 */
[----:B------:R-:W-:-:S13]  /*0140*/  R2UR UR7, R15 ;  /* 0x000000000f0772ca */ /* 0x000fda00000e0000 */
[----:B0-----:R-:W3:Y:S01]  /*0150*/  LDG.E R3, desc[UR6][R8.64] ;  /* 0x0000000608037981 */ /* 0x001ee2000c1e1900 */
[----:B------:R-:W-:Y:S01]  /*0160*/  VIADD R0, R0, UR4 ;  /* 0x0000000400007c36 */ /* 0x000fe20008000000 */
[----:B------:R-:W-:Y:S04]  /*0170*/  BSSY.RECONVERGENT B1, `(.L_x_3) ;  /* 0x0000015000017945 */ /* 0x000fe80003800200 */
[----:B------:R-:W-:Y:S01]  /*0180*/  BSSY.RELIABLE B2, `(.L_x_4) ;  /* 0x000000d000027945 */ /* 0x000fe20003800100 */
[----:B------:R-:W-:Y:S02]  /*0190*/  ISETP.GE.AND P1, PT, R0, UR12, PT ;  /* 0x0000000c00007c0c */ /* 0x000fe4000bf26270 */
[----:B---3--:R-:W-:-:S13]  /*01a0*/  ISETP.NE.AND P0, PT, R3, -0x1, PT ;  /* 0xffffffff0300780c */ /* 0x008fda0003f05270 */
[----:B------:R-:W-:Y:S05]  /*01b0*/  @!P0 BRA `(.L_x_5) ;  /* 0x0000000000248947 */ /* 0x000fea0003800000 */
[----:B------:R-:W-:-:S13]  /*01c0*/  ISETP.NE.AND P0, PT, R3, RZ, PT ;  /* 0x000000ff0300720c */ /* 0x000fda0003f05270 */
[----:B------:R-:W-:Y:S05]  /*01d0*/  @!P0 BREAK.RELIABLE B2 ;  /* 0x0000000000028942 */ /* 0x000fea0003800100 */
[----:B------:R-:W-:Y:S05]  /*01e0*/  @!P0 BRA `(.L_x_6) ;  /* 0x0000000000348947 */ /* 0x000fea0003800000 */
[----:B------:R-:W-:Y:S01]  /*01f0*/  R2UR UR6, R14 ;  /* 0x000000000e0672ca */ /* 0x000fe200000e0000 */
[----:B--2---:R-:W-:Y:S01]  /*0200*/  IMAD.WIDE R2, R3, 0x4, R6 ;  /* 0x0000000403027825 */ /* 0x004fe200078e0206 */
[----:B------:R-:W-:-:S13]  /*0210*/  R2UR UR7, R15 ;  /* 0x000000000f0772ca */ /* 0x000fda00000e0000 */
[----:B------:R-:W2:Y:S02]  /*0220*/  LDG.E R10, desc[UR6][R2.64] ;  /* 0x00000006020a7981 */ /* 0x000ea4000c1e1900 */
[----:B--2---:R-:W-:-:S05]  /*0230*/  VIADD R11, R10, 0xffffffff ;  /* 0xffffffff0a0b7836 */ /* 0x004fca0000000000 */
[----:B------:R0:W-:Y:S02]  /*0240*/  STG.E desc[UR6][R2.64], R11 ;  /* 0x0000000b02007986 */ /* 0x0001e4000c101906 */
.L_x_5:
[----:B------:R-:W-:Y:S05]  /*0250*/  BSYNC.RELIABLE B2 ;  /* 0x0000000000027941 */ /* 0x000fea0003800100 */
.L_x_4:
[----:B0-----:R-:W0:Y:S01]  /*0260*/  LDC.64 R2, c[0x0][0x380] ;  /* 0x0000e000ff027b82 */ /* 0x001e220000000a00 */
[----:B------:R-:W-:Y:S02]  /*0270*/  R2UR UR6, R14 ;  /* 0x000000000e0672ca */ /* 0x000fe400000e0000 */
[----:B------:R-:W-:-:S13]  /*0280*/  R2UR UR7, R15 ;  /* 0x000000000f0772ca */ /* 0x000fda00000e0000 */
[----:B0-----:R-:W3:Y:S02]  /*0290*/  LDG.E R10, desc[UR6][R2.64] ;  /* 0x00000006020a7981 */ /* 0x001ee4000c1e1900 */
[----:B---3--:R-:W-:-:S05]  /*02a0*/  VIADD R11, R10, 0x1 ;  /* 0x000000010a0b7836 */ /* 0x008fca0000000000 */
[----:B------:R0:W-:Y:S02]  /*02b0*/  STG.E desc[UR6][R2.64], R11 ;  /* 0x0000000b02007986 */ /* 0x0001e4000c101906 */
.L_x_6:
[----:B------:R-:W-:Y:S05]  /*02c0*/  BSYNC.RECONVERGENT B1 ;  /* 0x0000000000017941 */ /* 0x000fea0003800200 */
.L_x_3:
[----:B------:R-:W-:Y:S02]  /*02d0*/  R2UR UR6, R14 ;  /* 0x000000000e0672ca */ /* 0x000fe400000e0000 */
[----:B------:R-:W-:-:S13]  /*02e0*/  R2UR UR7, R15 ;  /* 0x000000000f0772ca */ /* 0x000fda00000e0000 */
[----:B------:R1:W-:Y:S01]  /*02f0*/  STG.E desc[UR6][R8.64], RZ ;  /* 0x000000ff08007986 */ /* 0x0003e2000c101906 */
[----:B------:R-:W-:Y:S05]  /*0300*/  @!P1 BRA `(.L_x_7) ;  /* 0xfffffffc00849947 */ /* 0x000fea000383ffff */
[----:B------:R-:W-:Y:S05]  /*0310*/  BRA `(.L_x_1) ;  /* 0x0000001000507947 */ /* 0x000fea0003800000 */
.L_x_2:
[C---:B------:R-:W-:Y:S02]  /*0320*/  VIADD R16, R3.reuse, 0x7 ;  /* 0x0000000703107836 */ /* 0x040fe40000000000 */
[C---:B------:R-:W-:Y:S02]  /*0330*/  VIADD R18, R3.reuse, 0xffffffff ;  /* 0xffffffff03127836 */ /* 0x040fe40000000000 */
[C---:B------:R-:W-:Y:S01]  /*0340*/  VIADD R17, R3.reuse, 0x3 ;  /* 0x0000000303117836 */ /* 0x040fe20000000000 */
[----:B------:R-:W-:Y:S01]  /*0350*/  LOP3.LUT R2, R16, 0x7, RZ, 0xc0, !PT ;  /* 0x0000000710027812 */ /* 0x000fe200078ec0ff */
[----:B--2---:R-:W-:Y:S01]  /*0360*/  VIADD R6, R3, 0xfffffffe ;  /* 0xfffffffe03067836 */ /* 0x004fe20000000000 */
[----:B------:R-:W-:Y:S02]  /*0370*/  LOP3.LUT R7, R18, 0xfffffff8, RZ, 0xc0, !PT ;  /* 0xfffffff812077812 */ /* 0x000fe400078ec0ff */
[----:B---3--:R-:W-:Y:S01]  /*0380*/  LOP3.LUT R4, R17, 0x3, RZ, 0xc0, !PT ;  /* 0x0000000311047812 */ /* 0x008fe200078ec0ff */
[----:B------:R-:W-:-:S02]  /*0390*/  VIADD R2, R2, 0xffffffff ;  /* 0xffffffff02027836 */ /* 0x000fc40000000000 */
[----:B------:R-:W-:Y:S01]  /*03a0*/  IMAD.MOV R7, RZ, RZ, -R7 ;  /* 0x000000ffff077224 */ /* 0x000fe200078e0a07 */
[----:B------:R-:W-:Y:S02]  /*03b0*/  ISETP.NE.AND P1, PT, R4, 0x1, PT ;  /* 0x000000010400780c */ /* 0x000fe40003f25270 */
[----:B------:R-:W-:-:S13]  /*03c0*/  ISETP.GE.U32.AND P2, PT, R2, 0x3, PT ;  /* 0x000000030200780c */ /* 0x000fda0003f46070 */
.L_x_17:
[----:B0-----:R-:W0:Y:S01]  /*03d0*/  LDC.64 R22, c[0x0][0x390] ;  /* 0x0000e400ff167b82 */ /* 0x001e220000000a00 */
[C---:B------:R-:W-:Y:S02]  /*03e0*/  R2UR UR14, R14.reuse ;  /* 0x000000000e0e72ca */ /* 0x040fe400000e0000 */
[C---:B------:R-:W-:Y:S02]  /*03f0*/  R2UR UR15, R15.reuse ;  /* 0x000000000f0f72ca */ /* 0x040fe400000e0000 */
[C---:B------:R-:W-:Y:S02]  /*0400*/  R2UR UR8, R14.reuse ;  /* 0x000000000e0872ca */ /* 0x040fe400000e0000 */
[C---:B------:R-:W-:Y:S01]  /*0410*/  R2UR UR9, R15.reuse ;  /* 0x000000000f0972ca */ /* 0x040fe200000e0000 */
[----:B------:R-:W1:Y:S01]  /*0420*/  LDC.64 R20, c[0x0][0x388] ;  /* 0x0000e200ff147b82 */ /* 0x000e620000000a00 */
[----:B------:R-:W-:Y:S02]  /*0430*/  R2UR UR10, R14 ;  /* 0x000000000e0a72ca */ /* 0x000fe400000e0000 */
[----:B------:R-:W-:-:S02]  /*0440*/  R2UR UR11, R15 ;  /* 0x000000000f0b72ca */ /* 0x000fc400000e0000 */
[----:B------:R-:W-:Y:S02]  /*0450*/  R2UR UR6, R14 ;  /* 0x000000000e0672ca */ /* 0x000fe400000e0000 */
[----:B------:R-:W-:Y:S01]  /*0460*/  R2UR UR7, R15 ;  /* 0x000000000f0772ca */ /* 0x000fe200000e0000 */
[----:B------:R-:W2:Y:S08]  /*0470*/  LDC.64 R4, c[0x0][0x3a8] ;  /* 0x0000ea00ff047b82 */ /* 0x000eb00000000a00 */
[----:B------:R-:W3:Y:S01]  /*0480*/  LDC.64 R2, c[0x0][0x3a0] ;  /* 0x0000e800ff027b82 */ /* 0x000ee20000000a00 */
[----:B0-----:R-:W-:-:S05]  /*0490*/  IMAD.WIDE R22, R0, 0x4, R22 ;  /* 0x0000000400167825 */ /* 0x001fca00078e0216 */
[----:B------:R-:W4:Y:S01]  /*04a0*/  LDG.E R8, desc[UR14][R22.64] ;  /* 0x0000000e16087981 */ /* 0x000f22000c1e1900 */
[----:B-1----:R-:W-:-:S05]  /*04b0*/  IMAD.WIDE R20, R0, 0x4, R20 ;  /* 0x0000000400147825 */ /* 0x002fca00078e0214 */
[----:B------:R-:W5:Y:S04]  /*04c0*/  LDG.E R9, desc[UR10][R20.64] ;  /* 0x0000000a14097981 */ /* 0x000f68000c1e1900 */
[----:B--2---:R-:W4:Y:S04]  /*04d0*/  LDG.E R5, desc[UR8][R4.64] ;  /* 0x0000000804057981 */ /* 0x004f28000c1e1900 */
[----:B---3--:R-:W5:Y:S01]  /*04e0*/  LDG.E R2, desc[UR6][R2.64] ;  /* 0x0000000602027981 */ /* 0x008f62000c1e1900 */
[----:B------:R-:W-:Y:S01]  /*04f0*/  ISETP.GE.U32.AND P0, PT, R6, 0x7, PT ;  /* 0x000000070600780c */ /* 0x000fe20003f06070 */
[----:B----4-:R-:W-:-:S04]  /*0500*/  FADD R11, R5, -R8 ;  /* 0x80000008050b7221 */ /* 0x010fc80000000000 */
[----:B------:R-:W-:Y:S01]  /*0510*/  FMUL R13, R11, R11 ;  /* 0x0000000b0b0d7220 */ /* 0x000fe20000400000 */
[----:B-----5:R-:W-:Y:S01]  /*0520*/  FADD R10, R2, -R9 ;  /* 0x80000009020a7221 */ /* 0x020fe20000000000 */
[----:B------:R-:W-:-:S03]  /*0530*/  IMAD.MOV.U32 R11, RZ, RZ, RZ ;  /* 0x000000ffff0b7224 */ /* 0x000fc600078e00ff */
[----:B------:R-:W-:Y:S01]  /*0540*/  FFMA R10, R10, R10, R13 ;  /* 0x0000000a0a0a7223 */ /* 0x000fe2000000000d */
[----:B------:R-:W-:Y:S02]  /*0550*/  IMAD.MOV.U32 R13, RZ, RZ, 0x1 ;  /* 0x00000001ff0d7424 */ /* 0x000fe400078e00ff */
[----:B------:R-:W-:Y:S05]  /*0560*/  @!P0 BRA `(.L_x_8) ;  /* 0x0000000400948947 */ /* 0x000fea0003800000 */
[----:B------:R-:W0:Y:S01]  /*0570*/  LDCU.128 UR8, c[0x0][0x3a0] ;  /* 0x00007400ff0877ac */ /* 0x000e220008000c00 */
[----:B------:R-:W-:Y:S02]  /*0580*/  IMAD.MOV.U32 R13, RZ, RZ, RZ ;  /* 0x000000ffff0d7224 */ /* 0x000fe400078e00ff */
[----:B------:R-:W-:Y:S02]  /*0590*/  IMAD.MOV.U32 R12, RZ, RZ, R7 ;  /* 0x000000ffff0c7224 */ /* 0x000fe400078e0007 */
[----:B------:R-:W-:Y:S01]  /*05a0*/  IMAD.MOV.U32 R11, RZ, RZ, RZ ;  /* 0x000000ffff0b7224 */ /* 0x000fe200078e00ff */
[----:B0-----:R-:W-:Y:S02]  /*05b0*/  UIADD3 UR7, UP0, UPT, UR8, 0x10, URZ ;  /* 0x0000001008077890 */ /* 0x001fe4000ff1e0ff */
[----:B------:R-:W-:Y:S02]  /*05c0*/  UIADD3 UR5, UP1, UPT, UR10, 0x10, URZ ;  /* 0x000000100a057890 */ /* 0x000fe4000ff3e0ff */
[----:B------:R-:W-:-:S02]  /*05d0*/  UIADD3.X UR8, UPT, UPT, URZ, UR9, URZ, UP0, !UPT ;  /* 0x00000009ff087290 */ /* 0x000fc400087fe4ff */
[----:B------:R-:W-:Y:S01]  /*05e0*/  UIADD3.X UR6, UPT, UPT, URZ, UR11, URZ, UP1, !UPT ;  /* 0x0000000bff067290 */ /* 0x000fe20008ffe4ff */
[----:B------:R-:W-:Y:S02]  /*05f0*/  IMAD.U32 R4, RZ, RZ, UR7 ;  /* 0x00000007ff047e24 */ /* 0x000fe4000f8e00ff */
[----:B------:R-:W-:Y:S02]  /*0600*/  IMAD.U32 R2, RZ, RZ, UR5 ;  /* 0x00000005ff027e24 */ /* 0x000fe4000f8e00ff */
[----:B------:R-:W-:Y:S02]  /*0610*/  IMAD.U32 R5, RZ, RZ, UR8 ;  /* 0x00000008ff057e24 */ /* 0x000fe4000f8e00ff */
[----:B------:R-:W-:-:S07]  /*0620*/  IMAD.U32 R3, RZ, RZ, UR6 ;  /* 0x00000006ff037e24 */ /* 0x000fce000f8e00ff */
.L_x_9:
[C---:B------:R-:W-:Y:S02]  /*0630*/  R2UR UR8, R14.reuse ;  /* 0x000000000e0872ca */ /* 0x040fe400000e0000 */
[C---:B------:R-:W-:Y:S02]  /*0640*/  R2UR UR9, R15.reuse ;  /* 0x000000000f0972ca */ /* 0x040fe400000e0000 */
[C---:B------:R-:W-:Y:S02]  /*0650*/  R2UR UR6, R14.reuse ;  /* 0x000000000e0672ca */ /* 0x040fe400000e0000 */
[C---:B------:R-:W-:Y:S02]  /*0660*/  R2UR UR7, R15.reuse ;  /* 0x000000000f0772ca */ /* 0x040fe400000e0000 */
[----:B------:R-:W-:Y:S02]  /*0670*/  R2UR UR14, R14 ;  /* 0x000000000e0e72ca */ /* 0x000fe400000e0000 */
[----:B------:R-:W-:-:S02]  /*0680*/  R2UR UR15, R15 ;  /* 0x000000000f0f72ca */ /* 0x000fc400000e0000 */
[----:B------:R-:W-:Y:S02]  /*0690*/  R2UR UR10, R14 ;  /* 0x000000000e0a72ca */ /* 0x000fe400000e0000 */
[----:B------:R-:W-:Y:S01]  /*06a0*/  R2UR UR11, R15 ;  /* 0x000000000f0b72ca */ /* 0x000fe200000e0000 */
[----:B------:R-:W2:Y:S04]  /*06b0*/  LDG.E R25, desc[UR8][R2.64+-0xc] ;  /* 0xfffff40802197981 */ /* 0x000ea8000c1e1900 */
[----:B------:R-:W3:Y:S04]  /*06c0*/  LDG.E R26, desc[UR6][R4.64+-0xc] ;  /* 0xfffff406041a7981 */ /* 0x000ee8000c1e1900 */
[----:B------:R-:W4:Y:S04]  /*06d0*/  LDG.E R21, desc[UR14][R2.64+-0x8] ;  /* 0xfffff80e02157981 */ /* 0x000f28000c1e1900 */
[----:B------:R-:W5:Y:S04]  /*06e0*/  LDG.E R24, desc[UR10][R4.64+-0x8] ;  /* 0xfffff80a04187981 */ /* 0x000f68000c1e1900 */
[----:B------:R-:W5:Y:S04]  /*06f0*/  LDG.E R23, desc[UR8][R2.64+-0x4] ;  /* 0xfffffc0802177981 */ /* 0x000f68000c1e1900 */
[----:B------:R-:W5:Y:S04]  /*0700*/  LDG.E R22, desc[UR6][R4.64+-0x4] ;  /* 0xfffffc0604167981 */ /* 0x000f68000c1e1900 */
[----:B------:R-:W5:Y:S04]  /*0710*/  LDG.E R19, desc[UR10][R2.64] ;  /* 0x0000000a02137981 */ /* 0x000f68000c1e1900 */
[----:B------:R-:W5:Y:S01]  /*0720*/  LDG.E R20, desc[UR8][R4.64] ;  /* 0x0000000804147981 */ /* 0x000f62000c1e1900 */
[----:B--2---:R-:W-:Y:S01]  /*0730*/  FADD R25, -R8, R25 ;  /* 0x0000001908197221 */ /* 0x004fe20000000100 */
[----:B---3--:R-:W-:-:S03]  /*0740*/  FADD R26, -R9, R26 ;  /* 0x0000001a091a7221 */ /* 0x008fc60000000100 */
[----:B------:R-:W-:Y:S01]  /*0750*/  FMUL R25, R25, R25 ;  /* 0x0000001919197220 */ /* 0x000fe20000400000 */
[----:B----4-:R-:W-:-:S03]  /*0760*/  FADD R21, -R8, R21 ;  /* 0x0000001508157221 */ /* 0x010fc60000000100 */
[----:B------:R-:W-:Y:S01]  /*0770*/  FFMA R25, R26, R26, R25 ;  /* 0x0000001a1a197223 */ /* 0x000fe20000000019 */
[----:B-----5:R-:W-:Y:S01]  /*0780*/  FADD R24, -R9, R24 ;  /* 0x0000001809187221 */ /* 0x020fe20000000100 */
[----:B------:R-:W-:-:S03]  /*0790*/  FMUL R21, R21, R21 ;  /* 0x0000001515157220 */ /* 0x000fc60000400000 */
[C---:B------:R-:W-:Y:S01]  /*07a0*/  FSETP.GEU.AND P0, PT, R25.reuse, R10, PT ;  /* 0x0000000a1900720b */ /* 0x040fe20003f0e000 */
[----:B------:R-:W-:Y:S01]  /*07b0*/  FADD R26, -R8, R23 ;  /* 0x00000017081a7221 */ /* 0x000fe20000000100 */
[----:B------:R-:W-:Y:S02]  /*07c0*/  FFMA R24, R24, R24, R21 ;  /* 0x0000001818187223 */ /* 0x000fe40000000015 */
[----:B------:R-:W-:Y:S01]  /*07d0*/  FSEL R21, R25, R10, !P0 ;  /* 0x0000000a19157208 */ /* 0x000fe20004000000 */
[----:B------:R-:W-:Y:S01]  /*07e0*/  FADD R23, -R9, R22 ;  /* 0x0000001609177221 */ /* 0x000fe20000000100 */
[----:B------:R-:W-:Y:S02]  /*07f0*/  FMUL R26, R26, R26 ;  /* 0x0000001a1a1a7220 */ /* 0x000fe40000400000 */
[----:B------:R-:W-:Y:S02]  /*0800*/  FSETP.GEU.AND P0, PT, R24, R21, PT ;  /* 0x000000151800720b */ /* 0x000fe40003f0e000 */
[----:B------:R-:W-:-:S02]  /*0810*/  FFMA R23, R23, R23, R26 ;  /* 0x0000001717177223 */ /* 0x000fc4000000001a */
[----:B------:R-:W-:Y:S01]  /*0820*/  FSEL R22, R24, R21, !P0 ;  /* 0x0000001518167208 */ /* 0x000fe20004000000 */
[----:B------:R-:W-:Y:S01]  /*0830*/  FADD R21, -R8, R19 ;  /* 0x0000001308157221 */ /* 0x000fe20000000100 */
[----:B------:R-:W-:Y:S01]  /*0840*/  FSETP.LT.OR P3, PT, R25, R10, !P0 ;  /* 0x0000000a1900720b */ /* 0x000fe20004761400 */
[----:B------:R-:W2:Y:S01]  /*0850*/  LDG.E R19, desc[UR8][R2.64+0x4] ;  /* 0x0000040802137981 */ /* 0x000ea2000c1e1900 */
[----:B------:R-:W-:Y:S01]  /*0860*/  FADD R20, -R9, R20 ;  /* 0x0000001409147221 */ /* 0x000fe20000000100 */
[----:B------:R-:W-:Y:S01]  /*0870*/  FMUL R21, R21, R21 ;  /* 0x0000001515157220 */ /* 0x000fe20000400000 */
[C---:B------:R-:W-:Y:S01]  /*0880*/  FSETP.GEU.AND P0, PT, R23.reuse, R22, PT ;  /* 0x000000161700720b */ /* 0x040fe20003f0e000 */
[----:B------:R-:W3:Y:S02]  /*0890*/  LDG.E R10, desc[UR6][R4.64+0x4] ;  /* 0x00000406040a7981 */ /* 0x000ee4000c1e1900 */
[----:B------:R-:W-:Y:S01]  /*08a0*/  FFMA R25, R20, R20, R21 ;  /* 0x0000001414197223 */ /* 0x000fe20000000015 */
[----:B------:R-:W-:Y:S01]  /*08b0*/  FSEL R24, R23, R22, !P0 ;  /* 0x0000001617187208 */ /* 0x000fe20004000000 */
[----:B------:R-:W4:Y:S03]  /*08c0*/  LDG.E R21, desc[UR14][R2.64+0x8] ;  /* 0x0000080e02157981 */ /* 0x000f26000c1e1900 */
[----:B------:R-:W-:Y:S01]  /*08d0*/  FSETP.GEU.AND P0, PT, R25, R24, PT ;  /* 0x000000181900720b */ /* 0x000fe20003f0e000 */
[----:B------:R-:W5:Y:S03]  /*08e0*/  LDG.E R20, desc[UR10][R4.64+0x8] ;  /* 0x0000080a04147981 */ /* 0x000f66000c1e1900 */
[----:B------:R-:W-:Y:S01]  /*08f0*/  FSETP.LT.OR P4, PT, R23, R22, !P0 ;  /* 0x000000161700720b */ /* 0x000fe20004781400 */
[----:B------:R-:W5:Y:S04]  /*0900*/  LDG.E R26, desc[UR8][R4.64+0x10] ;  /* 0x00001008041a7981 */ /* 0x000f68000c1e1900 */
[----:B------:R-:W5:Y:S01]  /*0910*/  LDG.E R23, desc[UR8][R2.64+0xc] ;  /* 0x00000c0802177981 */ /* 0x000f62000c1e1900 */
[----:B------:R-:W-:-:S03]  /*0920*/  FSEL R24, R25, R24, !P0 ;  /* 0x0000001819187208 */ /* 0x000fc60004000000 */
[----:B------:R0:W5:Y:S04]  /*0930*/  LDG.E R22, desc[UR6][R4.64+0xc] ;  /* 0x00000c0604167981 */ /* 0x000168000c1e1900 */
[----:B------:R1:W5:Y:S01]  /*0940*/  LDG.E R25, desc[UR10][R2.64+0x10] ;  /* 0x0000100a02197981 */ /* 0x000362000c1e1900 */
[----:B------:R-:W-:Y:S01]  /*0950*/  VIADD R12, R12, 0x8 ;  /* 0x000000080c0c7836 */ /* 0x000fe20000000000 */
[----:B------:R-:W-:-:S04]  /*0960*/  SEL R11, R0, R11, P3 ;  /* 0x0000000b000b7207 */ /* 0x000fc80001800000 */
[----:B------:R-:W-:Y:S02]  /*0970*/  ISETP.NE.AND P5, PT, R12, RZ, PT ;  /* 0x000000ff0c00720c */ /* 0x000fe40003fa5270 */
[----:B------:R-:W-:Y:S02]  /*0980*/  SEL R11, R0, R11, P4 ;  /* 0x0000000b000b7207 */ /* 0x000fe40002000000 */
[----:B0-----:R-:W-:Y:S02]  /*0990*/  IADD3 R4, P4, PT, R4, 0x20, RZ ;  /* 0x0000002004047810 */ /* 0x001fe40007f9e0ff */
[----:B-1----:R-:W-:Y:S01]  /*09a0*/  IADD3 R2, P6, PT, R2, 0x20, RZ ;  /* 0x0000002002027810 */ /* 0x002fe20007fde0ff */
[----:B------:R-:W-:Y:S02]  /*09b0*/  VIADD R13, R13, 0x8 ;  /* 0x000000080d0d7836 */ /* 0x000fe40000000000 */
[----:B------:R-:W-:Y:S02]  /*09c0*/  IMAD.X R5, RZ, RZ, R5, P4 ;  /* 0x000000ffff057224 */ /* 0x000fe400020e0605 */
[----:B------:R-:W-:-:S02]  /*09d0*/  IMAD.X R3, RZ, RZ, R3, P6 ;  /* 0x000000ffff037224 */ /* 0x000fc400030e0603 */
[----:B--2---:R-:W-:Y:S01]  /*09e0*/  FADD R19, -R8, R19 ;  /* 0x0000001308137221 */ /* 0x004fe20000000100 */
[----:B---3--:R-:W-:-:S03]  /*09f0*/  FADD R10, -R9, R10 ;  /* 0x0000000a090a7221 */ /* 0x008fc60000000100 */
[----:B------:R-:W-:Y:S01]  /*0a00*/  FMUL R19, R19, R19 ;  /* 0x0000001313137220 */ /* 0x000fe20000400000 */
[----:B----4-:R-:W-:-:S03]  /*0a10*/  FADD R21, -R8, R21 ;  /* 0x0000001508157221 */ /* 0x010fc60000000100 */
[----:B------:R-:W-:Y:S01]  /*0a20*/  FFMA R19, R10, R10, R19 ;  /* 0x0000000a0a137223 */ /* 0x000fe20000000013 */
[----:B-----5:R-:W-:Y:S01]  /*0a30*/  FADD R20, -R9, R20 ;  /* 0x0000001409147221 */ /* 0x020fe20000000100 */
[----:B------:R-:W-:-:S03]  /*0a40*/  FMUL R21, R21, R21 ;  /* 0x0000001515157220 */ /* 0x000fc60000400000 */
[----:B------:R-:W-:Y:S01]  /*0a50*/  FSETP.GEU.AND P0, PT, R19, R24, PT ;  /* 0x000000181300720b */ /* 0x000fe20003f0e000 */
[----:B------:R-:W-:-:S03]  /*0a60*/  FFMA R10, R20, R20, R21 ;  /* 0x00000014140a7223 */ /* 0x000fc60000000015 */
[----:B------:R-:W-:Y:S01]  /*0a70*/  FSEL R21, R19, R24, !P0 ;  /* 0x0000001813157208 */ /* 0x000fe20004000000 */
[----:B------:R-:W-:-:S03]  /*0a80*/  FADD R23, -R8, R23 ;  /* 0x0000001708177221 */ /* 0x000fc60000000100 */
[C---:B------:R-:W-:Y:S01]  /*0a90*/  FSETP.GEU.AND P0, PT, R10.reuse, R21, PT ;  /* 0x000000150a00720b */ /* 0x040fe20003f0e000 */
[----:B------:R-:W-:Y:S01]  /*0aa0*/  FADD R22, -R9, R22 ;  /* 0x0000001609167221 */ /* 0x000fe20000000100 */
[----:B------:R-:W-:Y:S02]  /*0ab0*/  FMUL R23, R23, R23 ;  /* 0x0000001717177220 */ /* 0x000fe40000400000 */
[----:B------:R-:W-:Y:S01]  /*0ac0*/  FSEL R21, R10, R21, !P0 ;  /* 0x000000150a157208 */ /* 0x000fe20004000000 */
[----:B------:R-:W-:Y:S01]  /*0ad0*/  FADD R25, -R8, R25 ;  /* 0x0000001908197221 */ /* 0x000fe20000000100 */
[----:B------:R-:W-:Y:S01]  /*0ae0*/  FFMA R20, R22, R22, R23 ;  /* 0x0000001616147223 */ /* 0x000fe20000000017 */
[----:B------:R-:W-:Y:S02]  /*0af0*/  FADD R26, -R9, R26 ;  /* 0x0000001a091a7221 */ /* 0x000fe40000000100 */
[----:B------:R-:W-:Y:S02]  /*0b00*/  FMUL R25, R25, R25 ;  /* 0x0000001919197220 */ /* 0x000fe40000400000 */
[----:B------:R-:W-:-:S02]  /*0b10*/  FSETP.GEU.AND P3, PT, R20, R21, PT ;  /* 0x000000151400720b */ /* 0x000fc40003f6e000 */
[----:B------:R-:W-:Y:S01]  /*0b20*/  FSETP.LT.OR P0, PT, R19, R24, !P0 ;  /* 0x000000181300720b */ /* 0x000fe20004701400 */
[----:B------:R-:W-:Y:S01]  /*0b30*/  FFMA R25, R26, R26, R25 ;  /* 0x0000001a1a197223 */ /* 0x000fe20000000019 */
[----:B------:R-:W-:Y:S02]  /*0b40*/  FSEL R10, R20, R21, !P3 ;  /* 0x00000015140a7208 */ /* 0x000fe40005800000 */
[----:B------:R-:W-:Y:S02]  /*0b50*/  SEL R11, R0, R11, P0 ;  /* 0x0000000b000b7207 */ /* 0x000fe40000000000 */
[----:B------:R-:W-:-:S04]  /*0b60*/  FSETP.GEU.AND P0, PT, R25, R10, PT ;  /* 0x0000000a1900720b */ /* 0x000fc80003f0e000 */
[C---:B------:R-:W-:Y:S02]  /*0b70*/  SEL R11, R0.reuse, R11, !P0 ;  /* 0x0000000b000b7207 */ /* 0x040fe40004000000 */
[----:B------:R-:W-:Y:S02]  /*0b80*/  FSEL R10, R25, R10, !P0 ;  /* 0x0000000a190a7208 */ /* 0x000fe40004000000 */
[----:B------:R-:W-:Y:S01]  /*0b90*/  SEL R11, R0, R11, !P3 ;  /* 0x0000000b000b7207 */ /* 0x000fe20005800000 */
[----:B------:R-:W-:Y:S06]  /*0ba0*/  @P5 BRA `(.L_x_9) ;  /* 0xfffffff800a05947 */ /* 0x000fec000383ffff */
[----:B------:R-:W-:-:S07]  /*0bb0*/  VIADD R13, R13, 0x1 ;  /* 0x000000010d0d7836 */ /* 0x000fce0000000000 */
.L_x_8:
[----:B------:R-:W-:-:S13]  /*0bc0*/  LOP3.LUT P0, RZ, R18, 0x7, RZ, 0xc0, !PT ;  /* 0x0000000712ff7812 */ /* 0x000fda000780c0ff */
[----:B------:R-:W-:Y:S05]  /*0bd0*/  @!P0 BRA `(.L_x_10) ;  /* 0x0000000400988947 */ /* 0x000fea0003800000 */
[----:B------:R-:W-:Y:S01]  /*0be0*/  LOP3.LUT P3, RZ, R16, 0x3, RZ, 0xc0, !PT ;  /* 0x0000000310ff7812 */ /* 0x000fe2000786c0ff */
[----:B------:R-:W-:-:S12]  /*0bf0*/  @!P2 BRA `(.L_x_11) ;  /* 0x0000000000c4a947 */ /* 0x000fd80003800000 */
[----:B------:R-:W0:Y:S01]  /*0c00*/  LDC.64 R2, c[0x0][0x3a8] ;  /* 0x0000ea00ff027b82 */ /* 0x000e220000000a00 */
        /* <DEDUP_REMOVED lines=9> */
[----:B0-----:R-:W-:-:S05]  /*0ca0*/  IMAD.WIDE.U32 R2, R13, 0x4, R2 ;  /* 0x000000040d027825 */ /* 0x001fca00078e0002 */
[----:B------:R-:W2:Y:S01]  /*0cb0*/  LDG.E R23, desc[UR8][R2.64] ;  /* 0x0000000802177981 */ /* 0x000ea2000c1e1900 */
[----:B-1----:R-:W-:-:S03]  /*0cc0*/  IMAD.WIDE.U32 R4, R13, 0x4, R4 ;  /* 0x000000040d047825 */ /* 0x002fc600078e0004 */
[----:B------:R-:W3:Y:S04]  /*0cd0*/  LDG.E R25, desc[UR14][R2.64+0x4] ;  /* 0x0000040e02197981 */ /* 0x000ee8000c1e1900 */
[----:B------:R-:W4:Y:S04]  /*0ce0*/  LDG.E R24, desc[UR6][R4.64] ;  /* 0x0000000604187981 */ /* 0x000f28000c1e1900 */
[----:B------:R-:W5:Y:S04]  /*0cf0*/  LDG.E R20, desc[UR10][R4.64+0x4] ;  /* 0x0000040a04147981 */ /* 0x000f68000c1e1900 */
[----:B------:R-:W5:Y:S04]  /*0d00*/  LDG.E R19, desc[UR8][R2.64+0x8] ;  /* 0x0000080802137981 */ /* 0x000f68000c1e1900 */
[----:B------:R-:W5:Y:S04]  /*0d10*/  LDG.E R12, desc[UR6][R4.64+0x8] ;  /* 0x00000806040c7981 */ /* 0x000f68000c1e1900 */
[----:B------:R0:W5:Y:S04]  /*0d20*/  LDG.E R21, desc[UR14][R2.64+0xc] ;  /* 0x00000c0e02157981 */ /* 0x000168000c1e1900 */
[----:B------:R-:W5:Y:S01]  /*0d30*/  LDG.E R22, desc[UR10][R4.64+0xc] ;  /* 0x00000c0a04167981 */ /* 0x000f62000c1e1900 */
[----:B------:R-:W-:-:S02]  /*0d40*/  VIADD R13, R13, 0x4 ;  /* 0x000000040d0d7836 */ /* 0x000fc40000000000 */
[----:B--2---:R-:W-:-:S04]  /*0d50*/  FADD R23, -R8, R23 ;  /* 0x0000001708177221 */ /* 0x004fc80000000100 */
[----:B------:R-:W-:Y:S01]  /*0d60*/  FMUL R23, R23, R23 ;  /* 0x0000001717177220 */ /* 0x000fe20000400000 */
[----:B----4-:R-:W-:Y:S01]  /*0d70*/  FADD R24, -R9, R24 ;  /* 0x0000001809187221 */ /* 0x010fe20000000100 */
[----:B---3--:R-:W-:-:S03]  /*0d80*/  FADD R25, -R8, R25 ;  /* 0x0000001908197221 */ /* 0x008fc60000000100 */
[----:B------:R-:W-:Y:S01]  /*0d90*/  FFMA R23, R24, R24, R23 ;  /* 0x0000001818177223 */ /* 0x000fe20000000017 */
[----:B-----5:R-:W-:Y:S01]  /*0da0*/  FADD R20, -R9, R20 ;  /* 0x0000001409147221 */ /* 0x020fe20000000100 */
[----:B------:R-:W-:-:S03]  /*0db0*/  FMUL R25, R25, R25 ;  /* 0x0000001919197220 */ /* 0x000fc60000400000 */
[C---:B------:R-:W-:Y:S01]  /*0dc0*/  FSETP.GEU.AND P0, PT, R23.reuse, R10, PT ;  /* 0x0000000a1700720b */ /* 0x040fe20003f0e000 */
[----:B------:R-:W-:Y:S01]  /*0dd0*/  FFMA R25, R20, R20, R25 ;  /* 0x0000001414197223 */ /* 0x000fe20000000019 */
[C---:B------:R-:W-:Y:S02]  /*0de0*/  FADD R19, -R8.reuse, R19 ;  /* 0x0000001308137221 */ /* 0x040fe40000000100 */
[----:B0-----:R-:W-:Y:S01]  /*0df0*/  FSEL R2, R23, R10, !P0 ;  /* 0x0000000a17027208 */ /* 0x001fe20004000000 */
[----:B------:R-:W-:Y:S01]  /*0e00*/  FADD R12, -R9, R12 ;  /* 0x0000000c090c7221 */ /* 0x000fe20000000100 */
[----:B------:R-:W-:Y:S02]  /*0e10*/  FMUL R19, R19, R19 ;  /* 0x0000001313137220 */ /* 0x000fe40000400000 */
[----:B------:R-:W-:Y:S01]  /*0e20*/  FSETP.GEU.AND P0, PT, R25, R2, PT ;  /* 0x000000021900720b */ /* 0x000fe20003f0e000 */
[----:B------:R-:W-:Y:S01]  /*0e30*/  FADD R21, -R8, R21 ;  /* 0x0000001508157221 */ /* 0x000fe20000000100 */
[----:B------:R-:W-:-:S02]  /*0e40*/  FFMA R19, R12, R12, R19 ;  /* 0x0000000c0c137223 */ /* 0x000fc40000000013 */
[----:B------:R-:W-:Y:S01]  /*0e50*/  FSEL R2, R25, R2, !P0 ;  /* 0x0000000219027208 */ /* 0x000fe20004000000 */
[----:B------:R-:W-:Y:S01]  /*0e60*/  FADD R22, -R9, R22 ;  /* 0x0000001609167221 */ /* 0x000fe20000000100 */
[----:B------:R-:W-:Y:S02]  /*0e70*/  FMUL R21, R21, R21 ;  /* 0x0000001515157220 */ /* 0x000fe40000400000 */
[----:B------:R-:W-:Y:S02]  /*0e80*/  FSETP.GEU.AND P4, PT, R19, R2, PT ;  /* 0x000000021300720b */ /* 0x000fe40003f8e000 */
[----:B------:R-:W-:Y:S01]  /*0e90*/  FFMA R21, R22, R22, R21 ;  /* 0x0000001616157223 */ /* 0x000fe20000000015 */
[----:B------:R-:W-:Y:S02]  /*0ea0*/  FSETP.LT.OR P0, PT, R23, R10, !P0 ;  /* 0x0000000a1700720b */ /* 0x000fe40004701400 */
[----:B------:R-:W-:Y:S02]  /*0eb0*/  FSEL R2, R19, R2, !P4 ;  /* 0x0000000213027208 */ /* 0x000fe40006000000 */
[----:B------:R-:W-:-:S02]  /*0ec0*/  SEL R11, R0, R11, P0 ;  /* 0x0000000b000b7207 */ /* 0x000fc40000000000 */
[----:B------:R-:W-:-:S04]  /*0ed0*/  FSETP.GEU.AND P0, PT, R21, R2, PT ;  /* 0x000000021500720b */ /* 0x000fc80003f0e000 */
[C---:B------:R-:W-:Y:S02]  /*0ee0*/  SEL R11, R0.reuse, R11, !P0 ;  /* 0x0000000b000b7207 */ /* 0x040fe40004000000 */
[----:B------:R-:W-:Y:S02]  /*0ef0*/  FSEL R10, R21, R2, !P0 ;  /* 0x00000002150a7208 */ /* 0x000fe40004000000 */
[----:B------:R-:W-:-:S07]  /*0f00*/  SEL R11, R0, R11, !P4 ;  /* 0x0000000b000b7207 */ /* 0x000fce0006000000 */
.L_x_11:
        /* <DEDUP_REMOVED lines=18> */
[----:B------:R-:W5:Y:S01]  /*1030*/  LDG.E R20, desc[UR10][R4.64+0x4] ;  /* 0x0000040a04147981 */ /* 0x000f62000c1e1900 */
[----:B------:R-:W-:Y:S02]  /*1040*/  VIADD R13, R13, 0x2 ;  /* 0x000000020d0d7836 */ /* 0x000fe40000000000 */
[----:B--2---:R-:W-:-:S04]  /*1050*/  FADD R19, -R8, R19 ;  /* 0x0000001308137221 */ /* 0x004fc80000000100 */
[----:B------:R-:W-:Y:S01]  /*1060*/  FMUL R19, R19, R19 ;  /* 0x0000001313137220 */ /* 0x000fe20000400000 */
[----:B----4-:R-:W-:Y:S01]  /*1070*/  FADD R12, -R9, R12 ;  /* 0x0000000c090c7221 */ /* 0x010fe20000000100 */
[----:B---3--:R-:W-:-:S03]  /*1080*/  FADD R21, -R8, R21 ;  /* 0x0000001508157221 */ /* 0x008fc60000000100 */
[----:B------:R-:W-:Y:S01]  /*1090*/  FFMA R19, R12, R12, R19 ;  /* 0x0000000c0c137223 */ /* 0x000fe20000000013 */
[----:B-----5:R-:W-:Y:S01]  /*10a0*/  FADD R20, -R9, R20 ;  /* 0x0000001409147221 */ /* 0x020fe20000000100 */
[----:B------:R-:W-:-:S03]  /*10b0*/  FMUL R21, R21, R21 ;  /* 0x0000001515157220 */ /* 0x000fc60000400000 */
[----:B------:R-:W-:Y:S01]  /*10c0*/  FSETP.GEU.AND P3, PT, R19, R10, PT ;  /* 0x0000000a1300720b */ /* 0x000fe20003f6e000 */
[----:B------:R-:W-:-:S03]  /*10d0*/  FFMA R21, R20, R20, R21 ;  /* 0x0000001414157223 */ /* 0x000fc60000000015 */
[----:B------:R-:W-:-:S04]  /*10e0*/  FSEL R10, R19, R10, !P3 ;  /* 0x0000000a130a7208 */ /* 0x000fc80005800000 */
[----:B------:R-:W-:-:S04]  /*10f0*/  FSETP.GEU.AND P4, PT, R21, R10, PT ;  /* 0x0000000a1500720b */ /* 0x000fc80003f8e000 */
[C---:B------:R-:W-:Y:S02]  /*1100*/  SEL R11, R0.reuse, R11, !P4 ;  /* 0x0000000b000b7207 */ /* 0x040fe40006000000 */
[----:B------:R-:W-:Y:S02]  /*1110*/  FSEL R10, R21, R10, !P4 ;  /* 0x0000000a150a7208 */ /* 0x000fe40006000000 */
[----:B------:R-:W-:-:S07]  /*1120*/  SEL R11, R0, R11, !P3 ;  /* 0x0000000b000b7207 */ /* 0x000fce0005800000 */
.L_x_12:
[----:B------:R-:W-:Y:S05]  /*1130*/  @!P0 BRA `(.L_x_10) ;  /* 0x0000000000408947 */ /* 0x000fea0003800000 */
[----:B------:R-:W0:Y:S01]  /*1140*/  LDC.64 R2, c[0x0][0x3a8] ;  /* 0x0000ea00ff027b82 */ /* 0x000e220000000a00 */
[C---:B------:R-:W-:Y:S02]  /*1150*/  R2UR UR8, R14.reuse ;  /* 0x000000000e0872ca */ /* 0x040fe400000e0000 */
[C---:B------:R-:W-:Y:S02]  /*1160*/  R2UR UR9, R15.reuse ;  /* 0x000000000f0972ca */ /* 0x040fe400000e0000 */
[----:B------:R-:W-:Y:S02]  /*1170*/  R2UR UR6, R14 ;  /* 0x000000000e0672ca */ /* 0x000fe400000e0000 */
[----:B------:R-:W-:Y:S01]  /*1180*/  R2UR UR7, R15 ;  /* 0x000000000f0772ca */ /* 0x000fe200000e0000 */
[----:B------:R-:W1:Y:S01]  /*1190*/  LDC.64 R4, c[0x0][0x3a0] ;  /* 0x0000e800ff047b82 */ /* 0x000e620000000a00 */
[----:B0-----:R-:W-:-:S07]  /*11a0*/  IMAD.WIDE.U32 R2, R13, 0x4, R2 ;  /* 0x000000040d027825 */ /* 0x001fce00078e0002 */
[----:B------:R-:W2:Y:S01]  /*11b0*/  LDG.E R3, desc[UR8][R2.64] ;  /* 0x0000000802037981 */ /* 0x000ea2000c1e1900 */
[----:B-1----:R-:W-:-:S06]  /*11c0*/  IMAD.WIDE.U32 R4, R13, 0x4, R4 ;  /* 0x000000040d047825 */ /* 0x002fcc00078e0004 */
[----:B------:R-:W3:Y:S01]  /*11d0*/  LDG.E R4, desc[UR6][R4.64] ;  /* 0x0000000604047981 */ /* 0x000ee2000c1e1900 */
[----:B--2---:R-:W-:-:S04]  /*11e0*/  FADD R8, -R8, R3 ;  /* 0x0000000308087221 */ /* 0x004fc80000000100 */
[----:B------:R-:W-:Y:S01]  /*11f0*/  FMUL R8, R8, R8 ;  /* 0x0000000808087220 */ /* 0x000fe20000400000 */
[----:B---3--:R-:W-:-:S04]  /*1200*/  FADD R9, -R9, R4 ;  /* 0x0000000409097221 */ /* 0x008fc80000000100 */
[----:B------:R-:W-:-:S05]  /*1210*/  FFMA R9, R9, R9, R8 ;  /* 0x0000000909097223 */ /* 0x000fca0000000008 */
[----:B------:R-:W-:-:S04]  /*1220*/  FSETP.GEU.AND P0, PT, R9, R10, PT ;  /* 0x0000000a0900720b */ /* 0x000fc80003f0e000 */
[----:B------:R-:W-:-:S09]  /*1230*/  SEL R11, R0, R11, !P0 ;  /* 0x0000000b000b7207 */ /* 0x000fd20004000000 */
.L_x_10:
[----:B------:R-:W0:Y:S01]  /*1240*/  LDC.64 R2, c[0x0][0x398] ;  /* 0x0000e600ff027b82 */ /* 0x000e220000000a00 */
[----:B------:R-:W-:Y:S02]  /*1250*/  R2UR UR6, R14 ;  /* 0x000000000e0672ca */ /* 0x000fe400000e0000 */
[----:B------:R-:W-:Y:S01]  /*1260*/  R2UR UR7, R15 ;  /* 0x000000000f0772ca */ /* 0x000fe200000e0000 */
[----:B0-----:R-:W-:-:S12]  /*1270*/  IMAD.WIDE R2, R0, 0x4, R2 ;  /* 0x0000000400027825 */ /* 0x001fd800078e0202 */
[----:B------:R-:W2:Y:S01]  /*1280*/  LDG.E R10, desc[UR6][R2.64] ;  /* 0x00000006020a7981 */ /* 0x000ea2000c1e1900 */
[----:B------:R-:W-:Y:S01]  /*1290*/  BSSY.RECONVERGENT B1, `(.L_x_13) ;  /* 0x0000015000017945 */ /* 0x000fe20003800200 */
[----:B--2---:R-:W-:-:S13]  /*12a0*/  ISETP.NE.AND P0, PT, R11, R10, PT ;  /* 0x0000000a0b00720c */ /* 0x004fda0003f05270 */
[----:B------:R-:W-:Y:S05]  /*12b0*/  @!P0 BRA `(.L_x_14) ;  /* 0x0000000000488947 */ /* 0x000fea0003800000 */
[----:B------:R-:W0:Y:S01]  /*12c0*/  LDC.64 R4, c[0x0][0x380] ;  /* 0x0000e000ff047b82 */ /* 0x000e220000000a00 */
[----:B------:R-:W-:Y:S01]  /*12d0*/  ISETP.NE.AND P0, PT, R10, -0x1, PT ;  /* 0xffffffff0a00780c */ /* 0x000fe20003f05270 */
[----:B------:R-:W-:-:S12]  /*12e0*/  BSSY.RECONVERGENT B2, `(.L_x_15) ;  /* 0x0000009000027945 */ /* 0x000fd80003800200 */
[----:B------:R-:W-:Y:S05]  /*12f0*/  @!P0 BRA `(.L_x_16) ;  /* 0x00000000001c8947 */ /* 0x000fea0003800000 */
[----:B------:R-:W1:Y:S01]  /*1300*/  LDC.64 R8, c[0x0][0x380] ;  /* 0x0000e000ff087b82 */ /* 0x000e620000000a00 */
[----:B------:R-:W-:Y:S02]  /*1310*/  R2UR UR6, R14 ;  /* 0x000000000e0672ca */ /* 0x000fe400000e0000 */
[----:B------:R-:W-:Y:S01]  /*1320*/  R2UR UR7, R15 ;  /* 0x000000000f0772ca */ /* 0x000fe200000e0000 */
[----:B-1----:R-:W-:-:S12]  /*1330*/  IMAD.WIDE R8, R10, 0x4, R8 ;  /* 0x000000040a087825 */ /* 0x002fd800078e0208 */
[----:B------:R-:W2:Y:S02]  /*1340*/  LDG.E R10, desc[UR6][R8.64] ;  /* 0x00000006080a7981 */ /* 0x000ea4000c1e1900 */
[----:B--2---:R-:W-:-:S05]  /*1350*/  VIADD R13, R10, 0xffffffff ;  /* 0xffffffff0a0d7836 */ /* 0x004fca0000000000 */
[----:B------:R1:W-:Y:S02]  /*1360*/  STG.E desc[UR6][R8.64], R13 ;  /* 0x0000000d08007986 */ /* 0x0003e4000c101906 */
.L_x_16:
[----:B------:R-:W-:Y:S05]  /*1370*/  BSYNC.RECONVERGENT B2 ;  /* 0x0000000000027941 */ /* 0x000fea0003800200 */
.L_x_15:
[----:B------:R-:W-:Y:S01]  /*1380*/  R2UR UR6, R14 ;  /* 0x000000000e0672ca */ /* 0x000fe200000e0000 */
[----:B0-----:R-:W-:Y:S01]  /*1390*/  IMAD.WIDE R4, R11, 0x4, R4 ;  /* 0x000000040b047825 */ /* 0x001fe200078e0204 */
[----:B------:R-:W-:-:S13]  /*13a0*/  R2UR UR7, R15 ;  /* 0x000000000f0772ca */ /* 0x000fda00000e0000 */
[----:B-1----:R-:W2:Y:S02]  /*13b0*/  LDG.E R8, desc[UR6][R4.64] ;  /* 0x0000000604087981 */ /* 0x002ea4000c1e1900 */
[----:B--2---:R-:W-:-:S05]  /*13c0*/  VIADD R9, R8, 0x1 ;  /* 0x0000000108097836 */ /* 0x004fca0000000000 */
[----:B------:R0:W-:Y:S02]  /*13d0*/  STG.E desc[UR6][R4.64], R9 ;  /* 0x0000000904007986 */ /* 0x0001e4000c101906 */
.L_x_14:
[----:B------:R-:W-:Y:S05]  /*13e0*/  BSYNC.RECONVERGENT B1 ;  /* 0x0000000000017941 */ /* 0x000fea0003800200 */
.L_x_13:
[----:B------:R-:W1:Y:S01]  /*13f0*/  LDCU UR5, c[0x0][0x3b0] ;  /* 0x00007600ff0577ac */ /* 0x000e620008000800 */
[----:B------:R-:W-:Y:S01]  /*1400*/  VIADD R0, R0, UR4 ;  /* 0x0000000400007c36 */ /* 0x000fe20008000000 */
[----:B------:R-:W-:Y:S02]  /*1410*/  R2UR UR6, R14 ;  /* 0x000000000e0672ca */ /* 0x000fe400000e0000 */
[----:B------:R-:W-:-:S13]  /*1420*/  R2UR UR7, R15 ;  /* 0x000000000f0772ca */ /* 0x000fda00000e0000 */
[----:B------:R2:W-:Y:S01]  /*1430*/  STG.E desc[UR6][R2.64], R11 ;  /* 0x0000000b02007986 */ /* 0x0005e2000c101906 */
[----:B-1----:R-:W-:-:S13]  /*1440*/  ISETP.GE.AND P0, PT, R0, UR5, PT ;  /* 0x0000000500007c0c */ /* 0x002fda000bf06270 */
[----:B--2---:R-:W-:Y:S05]  /*1450*/  @!P0 BRA `(.L_x_17) ;  /* 0xffffffec00dc8947 */ /* 0x004fea000383ffff */
.L_x_1:
[----:B------:R-:W-:Y:S05]  /*1460*/  BSYNC.RECONVERGENT B0 ;  /* 0x0000000000007941 */ /* 0x000fea0003800200 */
.L_x_0:
[----:B------:R-:W-:Y:S05]  /*1470*/  WARPSYNC.ALL ;  /* 0x0000000000007948 */ /* 0x000fea0003800000 */
[----:B------:R-:W-:Y:S06]  /*1480*/  BAR.SYNC.DEFER_BLOCKING 0x0 ;  /* 0x0000000000007b1d */ /* 0x000fec0000010000 */
[----:B------:R-:W-:Y:S05]  /*1490*/  EXIT ;  /* 0x000000000000794d */ /* 0x000fea0003800000 */
.L_x_18:
[----:B------:R-:W-:-:S00]  /*14a0*/  BRA `(.L_x_18) ;  /* 0xfffffffc00fc7947 */ /* 0x000fc0000383ffff */
[----:B------:R-:W-:-:S00]  /*14b0*/  NOP ;  /* 0x0000000000007918 */ /* 0x000fc00000000000 */
        /* <DEDUP_REMOVED lines=12> */
.L_x_19:


//--------------------- .nv.shared.reserved.0     --------------------------
	.section	.nv.shared.reserved.0,"aw",@nobits
	.weak		__nv_reservedSMEM_offset_0_alias
	.size		__nv_reservedSMEM_offset_0_alias, 0, 64
	.other		__nv_reservedSMEM_offset_0_alias,@"STO_CUDA_RESERVED_SHARED STV_DEFAULT"
__nv_reservedSMEM_offset_0_alias:
	.zero		0
	.zero		64


//--------------------- .nv.constant0._Z20calculateBestClusterPiPfS0_S_S0_S0_iii --------------------------
	.section	.nv.constant0._Z20calculateBestClusterPiPfS0_S_S0_S0_iii,"a",@progbits
	.sectionflags	@""
	.align	4
.nv.constant0._Z20calculateBestClusterPiPfS0_S_S0_S0_iii:
	.zero		956


//--------------------- SYMBOLS --------------------------

	.type		.nv.reservedSmem.offset0,@object
	.size		.nv.reservedSmem.offset0,0x4
